//
// Generated by NVIDIA NVVM Compiler
//
// Compiler Build ID: CL-36424714
// Cuda compilation tools, release 13.0, V13.0.88
// Based on NVVM 20.0.0
//

.version 9.0
.target sm_100
.address_size 64

	// .globl	_Z9scan_slowPfS_i
.extern .shared .align 16 .b8 data[];

.visible .entry _Z9scan_slowPfS_i(
	.param .u64 .ptr .align 1 _Z9scan_slowPfS_i_param_0,
	.param .u64 .ptr .align 1 _Z9scan_slowPfS_i_param_1,
	.param .u32 _Z9scan_slowPfS_i_param_2
)
{
	.reg .pred 	%p<5>;
	.reg .b32 	%r<40>;
	.reg .b32 	%f<9>;
	.reg .b64 	%rd<9>;

	ld.param.u64 	%rd1, [_Z9scan_slowPfS_i_param_0];
	ld.param.u64 	%rd2, [_Z9scan_slowPfS_i_param_1];
	ld.param.u32 	%r9, [_Z9scan_slowPfS_i_param_2];
	mov.u32 	%r1, %tid.x;
	setp.ge.s32 	%p1, %r1, %r9;
	@%p1 bra 	$L__BB0_2;
	cvta.to.global.u64 	%rd3, %rd2;
	mul.wide.u32 	%rd4, %r1, 4;
	add.s64 	%rd5, %rd3, %rd4;
	ld.global.f32 	%f4, [%rd5];
	add.s32 	%r10, %r9, %r1;
	shl.b32 	%r11, %r10, 2;
	mov.u32 	%r12, data;
	add.s32 	%r13, %r12, %r11;
	st.shared.f32 	[%r13], %f4;
$L__BB0_2:
	bar.sync 	0;
	setp.lt.s32 	%p2, %r9, 2;
	mov.b32 	%r39, 1;
	@%p2 bra 	$L__BB0_8;
	mov.b32 	%r38, 0;
	mov.b32 	%r36, 1;
	mov.u32 	%r39, %r36;
$L__BB0_4:
	xor.b32  	%r38, %r38, 1;
	xor.b32  	%r39, %r39, 1;
	setp.lt.u32 	%p3, %r1, %r36;
	@%p3 bra 	$L__BB0_6;
	mad.lo.s32 	%r17, %r38, %r9, %r1;
	shl.b32 	%r18, %r17, 2;
	mov.u32 	%r19, data;
	add.s32 	%r20, %r19, %r18;
	ld.shared.f32 	%f5, [%r20];
	sub.s32 	%r21, %r17, %r36;
	shl.b32 	%r22, %r21, 2;
	add.s32 	%r23, %r19, %r22;
	ld.shared.f32 	%f6, [%r23];
	add.f32 	%f8, %f5, %f6;
	bra.uni 	$L__BB0_7;
$L__BB0_6:
	mad.lo.s32 	%r24, %r38, %r9, %r1;
	shl.b32 	%r25, %r24, 2;
	mov.u32 	%r26, data;
	add.s32 	%r27, %r26, %r25;
	ld.shared.f32 	%f8, [%r27];
$L__BB0_7:
	mad.lo.s32 	%r28, %r39, %r9, %r1;
	shl.b32 	%r29, %r28, 2;
	mov.u32 	%r30, data;
	add.s32 	%r31, %r30, %r29;
	st.shared.f32 	[%r31], %f8;
	bar.sync 	0;
	shl.b32 	%r36, %r36, 1;
	setp.lt.s32 	%p4, %r36, %r9;
	@%p4 bra 	$L__BB0_4;
$L__BB0_8:
	cvta.to.global.u64 	%rd6, %rd1;
	mad.lo.s32 	%r32, %r39, %r9, %r1;
	shl.b32 	%r33, %r32, 2;
	mov.u32 	%r34, data;
	add.s32 	%r35, %r34, %r33;
	ld.shared.f32 	%f7, [%r35];
	mul.wide.u32 	%rd7, %r1, 4;
	add.s64 	%rd8, %rd6, %rd7;
	st.global.f32 	[%rd8], %f7;
	ret;

}
	// .globl	_Z4scanPfS_i
.visible .entry _Z4scanPfS_i(
	.param .u64 .ptr .align 1 _Z4scanPfS_i_param_0,
	.param .u64 .ptr .align 1 _Z4scanPfS_i_param_1,
	.param .u32 _Z4scanPfS_i_param_2
)
{
	.reg .pred 	%p<9>;
	.reg .b32 	%r<36>;
	.reg .b32 	%f<11>;
	.reg .b64 	%rd<9>;

	ld.param.u64 	%rd1, [_Z4scanPfS_i_param_0];
	ld.param.u64 	%rd2, [_Z4scanPfS_i_param_1];
	ld.param.u32 	%r15, [_Z4scanPfS_i_param_2];
	mov.u32 	%r1, %tid.x;
	shl.b32 	%r2, %r1, 1;
	setp.ge.s32 	%p1, %r2, %r15;
	shl.b32 	%r16, %r1, 3;
	mov.u32 	%r17, data;
	add.s32 	%r3, %r17, %r16;
	@%p1 bra 	$L__BB1_2;
	cvta.to.global.u64 	%rd3, %rd2;
	mul.wide.u32 	%rd4, %r2, 4;
	add.s64 	%rd5, %rd3, %rd4;
	ld.global.f32 	%f1, [%rd5];
	ld.global.f32 	%f2, [%rd5+4];
	st.shared.v2.f32 	[%r3], {%f1, %f2};
$L__BB1_2:
	bar.sync 	0;
	setp.lt.s32 	%p2, %r15, 2;
	mov.b32 	%r35, 1;
	@%p2 bra 	$L__BB1_7;
	add.s32 	%r4, %r1, 1;
	mov.b32 	%r33, 1;
$L__BB1_4:
	shl.b32 	%r35, %r33, 1;
	mul.lo.s32 	%r10, %r35, %r4;
	setp.gt.s32 	%p3, %r10, %r15;
	@%p3 bra 	$L__BB1_6;
	sub.s32 	%r20, %r10, %r33;
	shl.b32 	%r21, %r20, 2;
	add.s32 	%r23, %r17, %r21;
	ld.shared.f32 	%f3, [%r23+-4];
	shl.b32 	%r24, %r33, 2;
	add.s32 	%r25, %r23, %r24;
	ld.shared.f32 	%f4, [%r25+-4];
	add.f32 	%f5, %f3, %f4;
	st.shared.f32 	[%r25+-4], %f5;
$L__BB1_6:
	bar.sync 	0;
	setp.lt.s32 	%p4, %r35, %r15;
	mov.u32 	%r33, %r35;
	@%p4 bra 	$L__BB1_4;
$L__BB1_7:
	shr.s32 	%r34, %r35, 1;
	setp.lt.s32 	%p5, %r34, 1;
	@%p5 bra 	$L__BB1_12;
	add.s32 	%r7, %r1, 1;
$L__BB1_9:
	mov.u32 	%r11, %r34;
	and.b32  	%r26, %r35, -2;
	mul.lo.s32 	%r13, %r26, %r7;
	setp.gt.s32 	%p6, %r13, %r15;
	@%p6 bra 	$L__BB1_11;
	shl.b32 	%r27, %r13, 2;
	add.s32 	%r29, %r17, %r27;
	ld.shared.f32 	%f6, [%r29+-4];
	shl.b32 	%r30, %r11, 2;
	add.s32 	%r31, %r29, %r30;
	ld.shared.f32 	%f7, [%r31+-4];
	add.f32 	%f8, %f6, %f7;
	st.shared.f32 	[%r31+-4], %f8;
$L__BB1_11:
	bar.sync 	0;
	shr.u32 	%r34, %r11, 1;
	setp.gt.u32 	%p7, %r11, 1;
	mov.u32 	%r35, %r11;
	@%p7 bra 	$L__BB1_9;
$L__BB1_12:
	setp.ge.s32 	%p8, %r2, %r15;
	@%p8 bra 	$L__BB1_14;
	ld.shared.v2.f32 	{%f9, %f10}, [%r3];
	cvta.to.global.u64 	%rd6, %rd1;
	mul.wide.u32 	%rd7, %r2, 4;
	add.s64 	%rd8, %rd6, %rd7;
	st.global.f32 	[%rd8], %f9;
	st.global.f32 	[%rd8+4], %f10;
$L__BB1_14:
	ret;

}
	// .globl	_Z12scan_paddingPfS_i
.visible .entry _Z12scan_paddingPfS_i(
	.param .u64 .ptr .align 1 _Z12scan_paddingPfS_i_param_0,
	.param .u64 .ptr .align 1 _Z12scan_paddingPfS_i_param_1,
	.param .u32 _Z12scan_paddingPfS_i_param_2
)
{
	.reg .pred 	%p<9>;
	.reg .b32 	%r<78>;
	.reg .b32 	%f<11>;
	.reg .b64 	%rd<11>;

	ld.param.u64 	%rd1, [_Z12scan_paddingPfS_i_param_0];
	ld.param.u64 	%rd2, [_Z12scan_paddingPfS_i_param_1];
	ld.param.u32 	%r14, [_Z12scan_paddingPfS_i_param_2];
	mov.u32 	%r1, %tid.x;
	shl.b32 	%r2, %r1, 1;
	setp.ge.s32 	%p1, %r2, %r14;
	@%p1 bra 	$L__BB2_2;
	cvta.to.global.u64 	%rd3, %rd2;
	shr.u32 	%r15, %r1, 3;
	add.s32 	%r16, %r2, %r15;
	mul.wide.u32 	%rd4, %r16, 4;
	add.s64 	%rd5, %rd3, %rd4;
	ld.global.f32 	%f1, [%rd5];
	shl.b32 	%r17, %r16, 2;
	mov.u32 	%r18, data;
	add.s32 	%r19, %r18, %r17;
	st.shared.f32 	[%r19], %f1;
	add.s32 	%r20, %r2, 1;
	shr.u32 	%r21, %r20, 4;
	add.s32 	%r22, %r21, %r2;
	mul.wide.u32 	%rd6, %r22, 4;
	add.s64 	%rd7, %rd3, %rd6;
	ld.global.f32 	%f2, [%rd7+4];
	shl.b32 	%r23, %r22, 2;
	add.s32 	%r24, %r18, %r23;
	st.shared.f32 	[%r24+4], %f2;
$L__BB2_2:
	bar.sync 	0;
	setp.lt.s32 	%p2, %r14, 2;
	mov.b32 	%r77, 1;
	@%p2 bra 	$L__BB2_7;
	add.s32 	%r3, %r1, 1;
	mov.b32 	%r75, 1;
$L__BB2_4:
	shl.b32 	%r77, %r75, 1;
	mul.lo.s32 	%r9, %r77, %r3;
	setp.gt.s32 	%p3, %r9, %r14;
	@%p3 bra 	$L__BB2_6;
	add.s32 	%r27, %r9, -1;
	sub.s32 	%r28, %r27, %r75;
	shr.s32 	%r29, %r28, 31;
	shr.u32 	%r30, %r29, 28;
	add.s32 	%r31, %r28, %r30;
	shr.s32 	%r32, %r31, 4;
	sub.s32 	%r33, %r9, %r75;
	add.s32 	%r34, %r32, %r33;
	shl.b32 	%r35, %r34, 2;
	mov.u32 	%r36, data;
	add.s32 	%r37, %r36, %r35;
	ld.shared.f32 	%f3, [%r37+-4];
	shr.s32 	%r38, %r27, 31;
	shr.u32 	%r39, %r38, 28;
	add.s32 	%r40, %r27, %r39;
	shr.s32 	%r41, %r40, 4;
	add.s32 	%r42, %r41, %r9;
	shl.b32 	%r43, %r42, 2;
	add.s32 	%r44, %r36, %r43;
	ld.shared.f32 	%f4, [%r44+-4];
	add.f32 	%f5, %f3, %f4;
	st.shared.f32 	[%r44+-4], %f5;
$L__BB2_6:
	bar.sync 	0;
	setp.lt.s32 	%p4, %r77, %r14;
	mov.u32 	%r75, %r77;
	@%p4 bra 	$L__BB2_4;
$L__BB2_7:
	shr.s32 	%r76, %r77, 1;
	setp.lt.s32 	%p5, %r76, 1;
	@%p5 bra 	$L__BB2_12;
	add.s32 	%r6, %r1, 1;
$L__BB2_9:
	mov.u32 	%r10, %r76;
	and.b32  	%r45, %r77, -2;
	mul.lo.s32 	%r12, %r45, %r6;
	setp.gt.s32 	%p6, %r12, %r14;
	@%p6 bra 	$L__BB2_11;
	add.s32 	%r46, %r12, -1;
	shr.s32 	%r47, %r46, 31;
	shr.u32 	%r48, %r47, 28;
	add.s32 	%r49, %r46, %r48;
	shr.s32 	%r50, %r49, 4;
	add.s32 	%r51, %r50, %r12;
	shl.b32 	%r52, %r51, 2;
	mov.u32 	%r53, data;
	add.s32 	%r54, %r53, %r52;
	ld.shared.f32 	%f6, [%r54+-4];
	add.s32 	%r55, %r46, %r10;
	shr.s32 	%r56, %r55, 31;
	shr.u32 	%r57, %r56, 28;
	add.s32 	%r58, %r55, %r57;
	shr.s32 	%r59, %r58, 4;
	add.s32 	%r60, %r12, %r10;
	add.s32 	%r61, %r59, %r60;
	shl.b32 	%r62, %r61, 2;
	add.s32 	%r63, %r53, %r62;
	ld.shared.f32 	%f7, [%r63+-4];
	add.f32 	%f8, %f6, %f7;
	st.shared.f32 	[%r63+-4], %f8;
$L__BB2_11:
	bar.sync 	0;
	shr.u32 	%r76, %r10, 1;
	setp.gt.u32 	%p7, %r10, 1;
	mov.u32 	%r77, %r10;
	@%p7 bra 	$L__BB2_9;
$L__BB2_12:
	setp.ge.s32 	%p8, %r2, %r14;
	@%p8 bra 	$L__BB2_14;
	shr.u32 	%r64, %r1, 3;
	add.s32 	%r65, %r2, %r64;
	shl.b32 	%r66, %r65, 2;
	mov.u32 	%r67, data;
	add.s32 	%r68, %r67, %r66;
	ld.shared.f32 	%f9, [%r68];
	cvta.to.global.u64 	%rd8, %rd1;
	mul.wide.u32 	%rd9, %r2, 4;
	add.s64 	%rd10, %rd8, %rd9;
	st.global.f32 	[%rd10], %f9;
	add.s32 	%r69, %r2, 1;
	shr.u32 	%r70, %r69, 4;
	add.s32 	%r71, %r70, %r2;
	shl.b32 	%r72, %r71, 2;
	add.s32 	%r73, %r67, %r72;
	ld.shared.f32 	%f10, [%r73+4];
	st.global.f32 	[%rd10+4], %f10;
$L__BB2_14:
	ret;

}


// ===== COMPILED SASS (sm_100) =====

	.target	sm_100

	.elftype	@"ET_EXEC"


//--------------------- .note.nv.tkinfo           --------------------------
	.section	.note.nv.tkinfo,"",@"SHT_NOTE"
	.sectionflags	@"SHF_NOTE_NV_TKINFO"
	.tkinfo
        /*0018*/ 	.word	0x00000002
        /*0030*/ 	.string	""
        /*0030*/ 	.string	"ptxas"
        /*0030*/ 	.string	"Cuda compilation tools, release 13.0, V13.0.88"
        /*0030*/ 	.string	"Build cuda_13.0.r13.0/compiler.36424714_0"
        /*0030*/ 	.string	"-arch sm_100 -m 64 "



//--------------------- .note.nv.cuinfo           --------------------------
	.section	.note.nv.cuinfo,"",@"SHT_NOTE"
	.sectionflags	@"SHF_NOTE_NV_CUINFO"
        /*0018*/ 	.short	0x0002
        /*001a*/ 	.short	0x0064
        /*001c*/ 	.short	0x0082
	.zero		2


//--------------------- .nv.info                  --------------------------
	.section	.nv.info,"",@"SHT_CUDA_INFO"
	.align	4


	//----- nvinfo : EIATTR_REGCOUNT
	.align		4
        /*0000*/ 	.byte	0x04, 0x2f
        /*0002*/ 	.short	(.L_1 - .L_0)
	.align		4
.L_0:
        /*0004*/ 	.word	index@(_Z9scan_slowPfS_i)
        /*0008*/ 	.word	0x0000000c


	//----- nvinfo : EIATTR_FRAME_SIZE
	.align		4
.L_1:
        /*000c*/ 	.byte	0x04, 0x11
        /*000e*/ 	.short	(.L_3 - .L_2)
	.align		4
.L_2:
        /*0010*/ 	.word	index@(_Z9scan_slowPfS_i)
        /*0014*/ 	.word	0x00000000


	//----- nvinfo : EIATTR_REGCOUNT
	.align		4
.L_3:
        /*0018*/ 	.byte	0x04, 0x2f
        /*001a*/ 	.short	(.L_5 - .L_4)
	.align		4
.L_4:
        /*001c*/ 	.word	index@(_Z4scanPfS_i)
        /*0020*/ 	.word	0x0000000d


	//----- nvinfo : EIATTR_FRAME_SIZE
	.align		4
.L_5:
        /*0024*/ 	.byte	0x04, 0x11
        /*0026*/ 	.short	(.L_7 - .L_6)
	.align		4
.L_6:
        /*0028*/ 	.word	index@(_Z4scanPfS_i)
        /*002c*/ 	.word	0x00000000


	//----- nvinfo : EIATTR_REGCOUNT
	.align		4
.L_7:
        /*0030*/ 	.byte	0x04, 0x2f
        /*0032*/ 	.short	(.L_9 - .L_8)
	.align		4
.L_8:
        /*0034*/ 	.word	index@(_Z12scan_paddingPfS_i)
        /*0038*/ 	.word	0x0000000e


	//----- nvinfo : EIATTR_FRAME_SIZE
	.align		4
.L_9:
        /*003c*/ 	.byte	0x04, 0x11
        /*003e*/ 	.short	(.L_11 - .L_10)
	.align		4
.L_10:
        /*0040*/ 	.word	index@(_Z12scan_paddingPfS_i)
        /*0044*/ 	.word	0x00000000


	//----- nvinfo : EIATTR_MIN_STACK_SIZE
	.align		4
.L_11:
        /*0048*/ 	.byte	0x04, 0x12
        /*004a*/ 	.short	(.L_13 - .L_12)
	.align		4
.L_12:
        /*004c*/ 	.word	index@(_Z12scan_paddingPfS_i)
        /*0050*/ 	.word	0x00000000


	//----- nvinfo : EIATTR_MIN_STACK_SIZE
	.align		4
.L_13:
        /*0054*/ 	.byte	0x04, 0x12
        /*0056*/ 	.short	(.L_15 - .L_14)
	.align		4
.L_14:
        /*0058*/ 	.word	index@(_Z4scanPfS_i)
        /*005c*/ 	.word	0x00000000


	//----- nvinfo : EIATTR_MIN_STACK_SIZE
	.align		4
.L_15:
        /*0060*/ 	.byte	0x04, 0x12
        /*0062*/ 	.short	(.L_17 - .L_16)
	.align		4
.L_16:
        /*0064*/ 	.word	index@(_Z9scan_slowPfS_i)
        /*0068*/ 	.word	0x00000000
.L_17:


//--------------------- .nv.compat                --------------------------
	.section	.nv.compat,"",@"SHT_CUDA_COMPAT_INFO"
	.align	4
        /*0000*/ 	.byte	0x02, 0x09, 0x00, 0x00, 0x02, 0x02, 0x01, 0x00, 0x02, 0x05, 0x05, 0x00, 0x03, 0x07, 0x01, 0x01
        /*0010*/ 	.byte	0x02, 0x03, 0x00, 0x00, 0x02, 0x06, 0x01, 0x00, 0x04, 0x0b, 0x08, 0x00, 0x09, 0x00, 0x00, 0x00
        /*0020*/ 	.byte	0x00, 0x00, 0x00, 0x00


//--------------------- .nv.info._Z12scan_paddingPfS_i --------------------------
	.section	.nv.info._Z12scan_paddingPfS_i,"",@"SHT_CUDA_INFO"
	.sectionflags	@""
	.align	4


	//----- nvinfo : EIATTR_CUDA_API_VERSION
	.align		4
        /*0000*/ 	.byte	0x04, 0x37
        /*0002*/ 	.short	(.L_19 - .L_18)
.L_18:
        /*0004*/ 	.word	0x00000082


	//----- nvinfo : EIATTR_KPARAM_INFO
	.align		4
.L_19:
        /*0008*/ 	.byte	0x04, 0x17
        /*000a*/ 	.short	(.L_21 - .L_20)
.L_20:
        /*000c*/ 	.word	0x00000000
        /*0010*/ 	.short	0x0002
        /*0012*/ 	.short	0x0010
        /*0014*/ 	.byte	0x00, 0xf0, 0x11, 0x00


	//----- nvinfo : EIATTR_KPARAM_INFO
	.align		4
.L_21:
        /*0018*/ 	.byte	0x04, 0x17
        /*001a*/ 	.short	(.L_23 - .L_22)
.L_22:
        /*001c*/ 	.word	0x00000000
        /*0020*/ 	.short	0x0001
        /*0022*/ 	.short	0x0008
        /*0024*/ 	.byte	0x00, 0xf5, 0x21, 0x00


	//----- nvinfo : EIATTR_KPARAM_INFO
	.align		4
.L_23:
        /*0028*/ 	.byte	0x04, 0x17
        /*002a*/ 	.short	(.L_25 - .L_24)
.L_24:
        /*002c*/ 	.word	0x00000000
        /*0030*/ 	.short	0x0000
        /*0032*/ 	.short	0x0000
        /*0034*/ 	.byte	0x00, 0xf5, 0x21, 0x00


	//----- nvinfo : EIATTR_SPARSE_MMA_MASK
	.align		4
.L_25:
        /*0038*/ 	.byte	0x03, 0x50
        /*003a*/ 	.short	0x0000


	//----- nvinfo : EIATTR_MAXREG_COUNT
	.align		4
        /*003c*/ 	.byte	0x03, 0x1b
        /*003e*/ 	.short	0x00ff


	//----- nvinfo : EIATTR_NUM_BARRIERS
	.align		4
        /*0040*/ 	.byte	0x02, 0x4c
        /*0042*/ 	.byte	0x01
	.zero		1


	//----- nvinfo : EIATTR_MERCURY_ISA_VERSION
	.align		4
        /*0044*/ 	.byte	0x03, 0x5f
        /*0046*/ 	.short	0x0101


	//----- nvinfo : EIATTR_VRC_CTA_INIT_COUNT
	.align		4
        /*0048*/ 	.byte	0x02, 0x4a
	.zero		1
	.zero		1


	//----- nvinfo : EIATTR_EXIT_INSTR_OFFSETS
	.align		4
        /*004c*/ 	.byte	0x04, 0x1c
        /*004e*/ 	.short	(.L_27 - .L_26)


	//   ....[0]....
.L_26:
        /*0050*/ 	.word	0x000005f0


	//   ....[1]....
        /*0054*/ 	.word	0x000006e0


	//----- nvinfo : EIATTR_CRS_STACK_SIZE
	.align		4
.L_27:
        /*0058*/ 	.byte	0x04, 0x1e
        /*005a*/ 	.short	(.L_29 - .L_28)
.L_28:
        /*005c*/ 	.word	0x00000000


	//----- nvinfo : EIATTR_CBANK_PARAM_SIZE
	.align		4
.L_29:
        /*0060*/ 	.byte	0x03, 0x19
        /*0062*/ 	.short	0x0014


	//----- nvinfo : EIATTR_PARAM_CBANK
	.align		4
        /*0064*/ 	.byte	0x04, 0x0a
        /*0066*/ 	.short	(.L_31 - .L_30)
	.align		4
.L_30:
        /*0068*/ 	.word	index@(.nv.constant0._Z12scan_paddingPfS_i)
        /*006c*/ 	.short	0x0380
        /*006e*/ 	.short	0x0014


	//----- nvinfo : EIATTR_SW_WAR
	.align		4
.L_31:
        /*0070*/ 	.byte	0x04, 0x36
        /*0072*/ 	.short	(.L_33 - .L_32)
.L_32:
        /*0074*/ 	.word	0x00000008
.L_33:


//--------------------- .nv.info._Z4scanPfS_i     --------------------------
	.section	.nv.info._Z4scanPfS_i,"",@"SHT_CUDA_INFO"
	.sectionflags	@""
	.align	4


	//----- nvinfo : EIATTR_CUDA_API_VERSION
	.align		4
        /*0000*/ 	.byte	0x04, 0x37
        /*0002*/ 	.short	(.L_35 - .L_34)
.L_34:
        /*0004*/ 	.word	0x00000082


	//----- nvinfo : EIATTR_KPARAM_INFO
	.align		4
.L_35:
        /*0008*/ 	.byte	0x04, 0x17
        /*000a*/ 	.short	(.L_37 - .L_36)
.L_36:
        /*000c*/ 	.word	0x00000000
        /*0010*/ 	.short	0x0002
        /*0012*/ 	.short	0x0010
        /*0014*/ 	.byte	0x00, 0xf0, 0x11, 0x00


	//----- nvinfo : EIATTR_KPARAM_INFO
	.align		4
.L_37:
        /*0018*/ 	.byte	0x04, 0x17
        /*001a*/ 	.short	(.L_39 - .L_38)
.L_38:
        /*001c*/ 	.word	0x00000000
        /*0020*/ 	.short	0x0001
        /*0022*/ 	.short	0x0008
        /*0024*/ 	.byte	0x00, 0xf5, 0x21, 0x00


	//----- nvinfo : EIATTR_KPARAM_INFO
	.align		4
.L_39:
        /*0028*/ 	.byte	0x04, 0x17
        /*002a*/ 	.short	(.L_41 - .L_40)
.L_40:
        /*002c*/ 	.word	0x00000000
        /*0030*/ 	.short	0x0000
        /*0032*/ 	.short	0x0000
        /*0034*/ 	.byte	0x00, 0xf5, 0x21, 0x00


	//----- nvinfo : EIATTR_SPARSE_MMA_MASK
	.align		4
.L_41:
        /*0038*/ 	.byte	0x03, 0x50
        /*003a*/ 	.short	0x0000


	//----- nvinfo : EIATTR_MAXREG_COUNT
	.align		4
        /*003c*/ 	.byte	0x03, 0x1b
        /*003e*/ 	.short	0x00ff


	//----- nvinfo : EIATTR_NUM_BARRIERS
	.align		4
        /*0040*/ 	.byte	0x02, 0x4c
        /*0042*/ 	.byte	0x01
	.zero		1


	//----- nvinfo : EIATTR_MERCURY_ISA_VERSION
	.align		4
        /*0044*/ 	.byte	0x03, 0x5f
        /*0046*/ 	.short	0x0101


	//----- nvinfo : EIATTR_VRC_CTA_INIT_COUNT
	.align		4
        /*0048*/ 	.byte	0x02, 0x4a
	.zero		1
	.zero		1


	//----- nvinfo : EIATTR_EXIT_INSTR_OFFSETS
	.align		4
        /*004c*/ 	.byte	0x04, 0x1c
        /*004e*/ 	.short	(.L_43 - .L_42)


	//   ....[0]....
.L_42:
        /*0050*/ 	.word	0x000003a0


	//   ....[1]....
        /*0054*/ 	.word	0x00000400


	//----- nvinfo : EIATTR_CBANK_PARAM_SIZE
	.align		4
.L_43:
        /*0058*/ 	.byte	0x03, 0x19
        /*005a*/ 	.short	0x0014


	//----- nvinfo : EIATTR_PARAM_CBANK
	.align		4
        /*005c*/ 	.byte	0x04, 0x0a
        /*005e*/ 	.short	(.L_45 - .L_44)
	.align		4
.L_44:
        /*0060*/ 	.word	index@(.nv.constant0._Z4scanPfS_i)
        /*0064*/ 	.short	0x0380
        /*0066*/ 	.short	0x0014


	//----- nvinfo : EIATTR_SW_WAR
	.align		4
.L_45:
        /*0068*/ 	.byte	0x04, 0x36
        /*006a*/ 	.short	(.L_47 - .L_46)
.L_46:
        /*006c*/ 	.word	0x00000008
.L_47:


//--------------------- .nv.info._Z9scan_slowPfS_i --------------------------
	.section	.nv.info._Z9scan_slowPfS_i,"",@"SHT_CUDA_INFO"
	.sectionflags	@""
	.align	4


	//----- nvinfo : EIATTR_CUDA_API_VERSION
	.align		4
        /*0000*/ 	.byte	0x04, 0x37
        /*0002*/ 	.short	(.L_49 - .L_48)
.L_48:
        /*0004*/ 	.word	0x00000082


	//----- nvinfo : EIATTR_KPARAM_INFO
	.align		4
.L_49:
        /*0008*/ 	.byte	0x04, 0x17
        /*000a*/ 	.short	(.L_51 - .L_50)
.L_50:
        /*000c*/ 	.word	0x00000000
        /*0010*/ 	.short	0x0002
        /*0012*/ 	.short	0x0010
        /*0014*/ 	.byte	0x00, 0xf0, 0x11, 0x00


	//----- nvinfo : EIATTR_KPARAM_INFO
	.align		4
.L_51:
        /*0018*/ 	.byte	0x04, 0x17
        /*001a*/ 	.short	(.L_53 - .L_52)
.L_52:
        /*001c*/ 	.word	0x00000000
        /*0020*/ 	.short	0x0001
        /*0022*/ 	.short	0x0008
        /*0024*/ 	.byte	0x00, 0xf5, 0x21, 0x00


	//----- nvinfo : EIATTR_KPARAM_INFO
	.align		4
.L_53:
        /*0028*/ 	.byte	0x04, 0x17
        /*002a*/ 	.short	(.L_55 - .L_54)
.L_54:
        /*002c*/ 	.word	0x00000000
        /*0030*/ 	.short	0x0000
        /*0032*/ 	.short	0x0000
        /*0034*/ 	.byte	0x00, 0xf5, 0x21, 0x00


	//----- nvinfo : EIATTR_SPARSE_MMA_MASK
	.align		4
.L_55:
        /*0038*/ 	.byte	0x03, 0x50
        /*003a*/ 	.short	0x0000


	//----- nvinfo : EIATTR_MAXREG_COUNT
	.align		4
        /*003c*/ 	.byte	0x03, 0x1b
        /*003e*/ 	.short	0x00ff


	//----- nvinfo : EIATTR_NUM_BARRIERS
	.align		4
        /*0040*/ 	.byte	0x02, 0x4c
        /*0042*/ 	.byte	0x01
	.zero		1


	//----- nvinfo : EIATTR_MERCURY_ISA_VERSION
	.align		4
        /*0044*/ 	.byte	0x03, 0x5f
        /*0046*/ 	.short	0x0101


	//----- nvinfo : EIATTR_VRC_CTA_INIT_COUNT
	.align		4
        /*0048*/ 	.byte	0x02, 0x4a
	.zero		1
	.zero		1


	//----- nvinfo : EIATTR_EXIT_INSTR_OFFSETS
	.align		4
        /*004c*/ 	.byte	0x04, 0x1c
        /*004e*/ 	.short	(.L_57 - .L_56)


	//   ....[0]....
.L_56:
        /*0050*/ 	.word	0x00000470


	//----- nvinfo : EIATTR_CRS_STACK_SIZE
	.align		4
.L_57:
        /*0054*/ 	.byte	0x04, 0x1e
        /*0056*/ 	.short	(.L_59 - .L_58)
.L_58:
        /*0058*/ 	.word	0x00000000


	//----- nvinfo : EIATTR_CBANK_PARAM_SIZE
	.align		4
.L_59:
        /*005c*/ 	.byte	0x03, 0x19
        /*005e*/ 	.short	0x0014


	//----- nvinfo : EIATTR_PARAM_CBANK
	.align		4
        /*0060*/ 	.byte	0x04, 0x0a
        /*0062*/ 	.short	(.L_61 - .L_60)
	.align		4
.L_60:
        /*0064*/ 	.word	index@(.nv.constant0._Z9scan_slowPfS_i)
        /*0068*/ 	.short	0x0380
        /*006a*/ 	.short	0x0014


	//----- nvinfo : EIATTR_SW_WAR
	.align		4
.L_61:
        /*006c*/ 	.byte	0x04, 0x36
        /*006e*/ 	.short	(.L_63 - .L_62)
.L_62:
        /*0070*/ 	.word	0x00000008
.L_63:


//--------------------- .nv.callgraph             --------------------------
	.section	.nv.callgraph,"",@"SHT_CUDA_CALLGRAPH"
	.align	4
	.sectionentsize	8
	.align		4
        /*0000*/ 	.word	0x00000000
	.align		4
        /*0004*/ 	.word	0xffffffff
	.align		4
        /*0008*/ 	.word	0x00000000
	.align		4
        /*000c*/ 	.word	0xfffffffe
	.align		4
        /*0010*/ 	.word	0x00000000
	.align		4
        /*0014*/ 	.word	0xfffffffd
	.align		4
        /*0018*/ 	.word	0x00000000
	.align		4
        /*001c*/ 	.word	0xfffffffc


//--------------------- .text._Z12scan_paddingPfS_i --------------------------
	.section	.text._Z12scan_paddingPfS_i,"ax",@progbits
	.align	128
        .global         _Z12scan_paddingPfS_i
        .type           _Z12scan_paddingPfS_i,@function
        .size           _Z12scan_paddingPfS_i,(.L_x_24 - _Z12scan_paddingPfS_i)
        .other          _Z12scan_paddingPfS_i,@"STO_CUDA_ENTRY STV_DEFAULT"
_Z12scan_paddingPfS_i:
.text._Z12scan_paddingPfS_i:
[----:B------:R-:W-:Y:S01]  /*0000*/  LDC R1, c[0x0][0x37c] ;  /* 0x0000df00ff017b82 */ /* 0x000fe20000000800 */
[----:B------:R-:W0:Y:S01]  /*0010*/  S2R R3, SR_TID.X ;  /* 0x0000000000037919 */ /* 0x000e220000002100 */
[----:B------:R-:W1:Y:S01]  /*0020*/  LDCU UR7, c[0x0][0x390] ;  /* 0x00007200ff0777ac */ /* 0x000e620008000800 */
[----:B------:R-:W-:Y:S01]  /*0030*/  BSSY.RECONVERGENT B0, `(.L_x_0) ;  /* 0x0000014000007945 */ /* 0x000fe20003800200 */
[----:B------:R-:W2:Y:S01]  /*0040*/  LDCU.64 UR10, c[0x0][0x358] ;  /* 0x00006b00ff0a77ac */ /* 0x000ea20008000a00 */
[----:B0-----:R-:W-:-:S05]  /*0050*/  IMAD.SHL.U32 R0, R3, 0x2, RZ ;  /* 0x0000000203007824 */ /* 0x001fca00078e00ff */
[----:B-1----:R-:W-:-:S13]  /*0060*/  ISETP.GE.AND P0, PT, R0, UR7, PT ;  /* 0x0000000700007c0c */ /* 0x002fda000bf06270 */
[----:B--2---:R-:W-:Y:S05]  /*0070*/  @P0 BRA `(.L_x_1) ;  /* 0x00000000003c0947 */ /* 0x004fea0003800000 */
[----:B------:R-:W0:Y:S01]  /*0080*/  LDC.64 R6, c[0x0][0x388] ;  /* 0x0000e200ff067b82 */ /* 0x000e220000000a00 */
[----:B------:R-:W-:Y:S01]  /*0090*/  VIADD R5, R0, 0x1 ;  /* 0x0000000100057836 */ /* 0x000fe20000000000 */
[----:B------:R-:W-:-:S04]  /*00a0*/  LEA.HI R9, R3, R0, RZ, 0x1d ;  /* 0x0000000003097211 */ /* 0x000fc800078fe8ff */
[----:B------:R-:W-:Y:S01]  /*00b0*/  LEA.HI R11, R5, R0, RZ, 0x1c ;  /* 0x00000000050b7211 */ /* 0x000fe200078fe0ff */
[----:B0-----:R-:W-:-:S04]  /*00c0*/  IMAD.WIDE.U32 R4, R9, 0x4, R6 ;  /* 0x0000000409047825 */ /* 0x001fc800078e0006 */
[----:B------:R-:W-:Y:S02]  /*00d0*/  IMAD.WIDE.U32 R6, R11, 0x4, R6 ;  /* 0x000000040b067825 */ /* 0x000fe400078e0006 */
[----:B------:R-:W2:Y:S04]  /*00e0*/  LDG.E R4, desc[UR10][R4.64] ;  /* 0x0000000a04047981 */ /* 0x000ea8000c1e1900 */
[----:B------:R-:W3:Y:S01]  /*00f0*/  LDG.E R6, desc[UR10][R6.64+0x4] ;  /* 0x0000040a06067981 */ /* 0x000ee2000c1e1900 */
[----:B------:R-:W0:Y:S01]  /*0100*/  S2UR UR5, SR_CgaCtaId ;  /* 0x00000000000579c3 */ /* 0x000e220000008800 */
[----:B------:R-:W-:Y:S02]  /*0110*/  UMOV UR4, 0x400 ;  /* 0x0000040000047882 */ /* 0x000fe40000000000 */
[----:B0-----:R-:W-:-:S06]  /*0120*/  ULEA UR4, UR5, UR4, 0x18 ;  /* 0x0000000405047291 */ /* 0x001fcc000f8ec0ff */
[----:B------:R-:W-:Y:S02]  /*0130*/  LEA R9, R9, UR4, 0x2 ;  /* 0x0000000409097c11 */ /* 0x000fe4000f8e10ff */
[----:B------:R-:W-:-:S03]  /*0140*/  LEA R11, R11, UR4, 0x2 ;  /* 0x000000040b0b7c11 */ /* 0x000fc6000f8e10ff */
[----:B--2---:R0:W-:Y:S04]  /*0150*/  STS [R9], R4 ;  /* 0x0000000409007388 */ /* 0x0041e80000000800 */
[----:B---3--:R0:W-:Y:S02]  /*0160*/  STS [R11+0x4], R6 ;  /* 0x000004060b007388 */ /* 0x0081e40000000800 */
.L_x_1:
[----:B------:R-:W-:Y:S05]  /*0170*/  BSYNC.RECONVERGENT B0 ;  /* 0x0000000000007941 */ /* 0x000fea0003800200 */
.L_x_0:
[----:B------:R-:W-:Y:S01]  /*0180*/  BAR.SYNC.DEFER_BLOCKING 0x0 ;  /* 0x0000000000007b1d */ /* 0x000fe20000010000 */
[----:B------:R-:W-:-:S05]  /*0190*/  UISETP.GE.AND UP0, UPT, UR7, 0x2, UPT ;  /* 0x000000020700788c */ /* 0x000fca000bf06270 */
[----:B------:R-:W-:-:S04]  /*01a0*/  UMOV UR4, 0x1 ;  /* 0x0000000100047882 */ /* 0x000fc80000000000 */
[----:B------:R-:W-:Y:S05]  /*01b0*/  BRA.U !UP0, `(.L_x_2) ;  /* 0x00000001087c7547 */ /* 0x000fea000b800000 */
[----:B------:R-:W-:Y:S01]  /*01c0*/  VIADD R8, R3, 0x1 ;  /* 0x0000000103087836 */ /* 0x000fe20000000000 */
[----:B------:R-:W1:Y:S01]  /*01d0*/  LDCU UR7, c[0x0][0x390] ;  /* 0x00007200ff0777ac */ /* 0x000e620008000800 */
[----:B------:R-:W-:-:S05]  /*01e0*/  UMOV UR5, 0x1 ;  /* 0x0000000100057882 */ /* 0x000fca0000000000 */
.L_x_5:
[----:B------:R-:W-:Y:S01]  /*01f0*/  USHF.L.U32 UR4, UR5, 0x1, URZ ;  /* 0x0000000105047899 */ /* 0x000fe200080006ff */
[----:B------:R-:W-:Y:S05]  /*0200*/  BSSY.RECONVERGENT B0, `(.L_x_3) ;  /* 0x0000016000007945 */ /* 0x000fea0003800200 */
[----:B0-----:R-:W-:-:S05]  /*0210*/  IMAD R6, R8, UR4, RZ ;  /* 0x0000000408067c24 */ /* 0x001fca000f8e02ff */
[----:B-1----:R-:W-:-:S13]  /*0220*/  ISETP.GT.AND P0, PT, R6, UR7, PT ;  /* 0x0000000706007c0c */ /* 0x002fda000bf04270 */
[----:B------:R-:W-:Y:S05]  /*0230*/  @P0 BRA `(.L_x_4) ;  /* 0x0000000000480947 */ /* 0x000fea0003800000 */
[----:B------:R-:W0:Y:S01]  /*0240*/  S2UR UR8, SR_CgaCtaId ;  /* 0x00000000000879c3 */ /* 0x000e220000008800 */
[----:B------:R-:W-:Y:S01]  /*0250*/  VIADD R2, R6, 0xffffffff ;  /* 0xffffffff06027836 */ /* 0x000fe20000000000 */
[----:B------:R-:W-:-:S03]  /*0260*/  UMOV UR6, 0x400 ;  /* 0x0000040000067882 */ /* 0x000fc60000000000 */
[----:B------:R-:W-:Y:S01]  /*0270*/  VIADD R4, R2, -UR5 ;  /* 0x8000000502047c36 */ /* 0x000fe20008000000 */
[----:B------:R-:W-:-:S04]  /*0280*/  SHF.R.S32.HI R7, RZ, 0x1f, R2 ;  /* 0x0000001fff077819 */ /* 0x000fc80000011402 */
[----:B------:R-:W-:Y:S02]  /*0290*/  SHF.R.S32.HI R5, RZ, 0x1f, R4 ;  /* 0x0000001fff057819 */ /* 0x000fe40000011404 */
[----:B------:R-:W-:Y:S01]  /*02a0*/  LEA.HI R7, R7, R2, RZ, 0x4 ;  /* 0x0000000207077211 */ /* 0x000fe200078f20ff */
[----:B------:R-:W-:Y:S01]  /*02b0*/  VIADD R2, R6, -UR5 ;  /* 0x8000000506027c36 */ /* 0x000fe20008000000 */
[----:B------:R-:W-:Y:S02]  /*02c0*/  LEA.HI R5, R5, R4, RZ, 0x4 ;  /* 0x0000000405057211 */ /* 0x000fe400078f20ff */
[----:B------:R-:W-:Y:S02]  /*02d0*/  LEA.HI.SX32 R7, R7, R6, 0x1c ;  /* 0x0000000607077211 */ /* 0x000fe400078fe2ff */
[----:B------:R-:W-:Y:S01]  /*02e0*/  LEA.HI.SX32 R2, R5, R2, 0x1c ;  /* 0x0000000205027211 */ /* 0x000fe200078fe2ff */
[----:B0-----:R-:W-:-:S06]  /*02f0*/  ULEA UR6, UR8, UR6, 0x18 ;  /* 0x0000000608067291 */ /* 0x001fcc000f8ec0ff */
[----:B------:R-:W-:Y:S02]  /*0300*/  LEA R2, R2, UR6, 0x2 ;  /* 0x0000000602027c11 */ /* 0x000fe4000f8e10ff */
[----:B------:R-:W-:-:S04]  /*0310*/  LEA R7, R7, UR6, 0x2 ;  /* 0x0000000607077c11 */ /* 0x000fc8000f8e10ff */
[----:B------:R-:W-:Y:S04]  /*0320*/  LDS R2, [R2+-0x4] ;  /* 0xfffffc0002027984 */ /* 0x000fe80000000800 */
[----:B------:R-:W0:Y:S02]  /*0330*/  LDS R5, [R7+-0x4] ;  /* 0xfffffc0007057984 */ /* 0x000e240000000800 */
[----:B0-----:R-:W-:-:S05]  /*0340*/  FADD R4, R2, R5 ;  /* 0x0000000502047221 */ /* 0x001fca0000000000 */
[----:B------:R0:W-:Y:S02]  /*0350*/  STS [R7+-0x4], R4 ;  /* 0xfffffc0407007388 */ /* 0x0001e40000000800 */
.L_x_4:
[----:B------:R-:W-:Y:S05]  /*0360*/  BSYNC.RECONVERGENT B0 ;  /* 0x0000000000007941 */ /* 0x000fea0003800200 */
.L_x_3:
[----:B------:R-:W-:Y:S01]  /*0370*/  BAR.SYNC.DEFER_BLOCKING 0x0 ;  /* 0x0000000000007b1d */ /* 0x000fe20000010000 */
[----:B------:R-:W-:-:S05]  /*0380*/  UISETP.GE.AND UP0, UPT, UR4, UR7, UPT ;  /* 0x000000070400728c */ /* 0x000fca000bf06270 */
[----:B------:R-:W-:-:S04]  /*0390*/  UMOV UR5, UR4 ;  /* 0x0000000400057c82 */ /* 0x000fc80008000000 */
[----:B------:R-:W-:Y:S05]  /*03a0*/  BRA.U !UP0, `(.L_x_5) ;  /* 0xfffffffd08907547 */ /* 0x000fea000b83ffff */
.L_x_2:
[----:B------:R-:W-:-:S04]  /*03b0*/  USHF.R.S32.HI UR5, URZ, 0x1, UR4 ;  /* 0x00000001ff057899 */ /* 0x000fc80008011404 */
[----:B------:R-:W-:-:S09]  /*03c0*/  UISETP.GE.AND UP0, UPT, UR5, 0x1, UPT ;  /* 0x000000010500788c */ /* 0x000fd2000bf06270 */
[----:B------:R-:W-:Y:S05]  /*03d0*/  BRA.U !UP0, `(.L_x_6) ;  /* 0x0000000108807547 */ /* 0x000fea000b800000 */
[----:B------:R-:W-:Y:S01]  /*03e0*/  VIADD R8, R3, 0x1 ;  /* 0x0000000103087836 */ /* 0x000fe20000000000 */
[----:B------:R-:W1:Y:S06]  /*03f0*/  LDCU UR7, c[0x0][0x390] ;  /* 0x00007200ff0777ac */ /* 0x000e6c0008000800 */
.L_x_9:
[----:B------:R-:W-:Y:S01]  /*0400*/  ULOP3.LUT UR4, UR4, 0xfffffffe, URZ, 0xc0, !UPT ;  /* 0xfffffffe04047892 */ /* 0x000fe2000f8ec0ff */
[----:B------:R-:W-:Y:S05]  /*0410*/  BSSY.RECONVERGENT B0, `(.L_x_7) ;  /* 0x0000017000007945 */ /* 0x000fea0003800200 */
[----:B0-----:R-:W-:Y:S01]  /*0420*/  IMAD R6, R8, UR4, RZ ;  /* 0x0000000408067c24 */ /* 0x001fe2000f8e02ff */
[----:B------:R-:W-:-:S04]  /*0430*/  UMOV UR4, UR5 ;  /* 0x0000000500047c82 */ /* 0x000fc80008000000 */
[----:B-1----:R-:W-:-:S13]  /*0440*/  ISETP.GT.AND P0, PT, R6, UR7, PT ;  /* 0x0000000706007c0c */ /* 0x002fda000bf04270 */
[----:B------:R-:W-:Y:S05]  /*0450*/  @P0 BRA `(.L_x_8) ;  /* 0x0000000000480947 */ /* 0x000fea0003800000 */
[----:B------:R-:W0:Y:S01]  /*0460*/  S2UR UR8, SR_CgaCtaId ;  /* 0x00000000000879c3 */ /* 0x000e220000008800 */
[----:B------:R-:W-:Y:S01]  /*0470*/  VIADD R2, R6, 0xffffffff ;  /* 0xffffffff06027836 */ /* 0x000fe20000000000 */
[----:B------:R-:W-:-:S03]  /*0480*/  UMOV UR6, 0x400 ;  /* 0x0000040000067882 */ /* 0x000fc60000000000 */
[----:B------:R-:W-:Y:S01]  /*0490*/  VIADD R4, R2, UR5 ;  /* 0x0000000502047c36 */ /* 0x000fe20008000000 */
[----:B------:R-:W-:-:S04]  /*04a0*/  SHF.R.S32.HI R5, RZ, 0x1f, R2 ;  /* 0x0000001fff057819 */ /* 0x000fc80000011402 */
[----:B------:R-:W-:Y:S02]  /*04b0*/  SHF.R.S32.HI R7, RZ, 0x1f, R4 ;  /* 0x0000001fff077819 */ /* 0x000fe40000011404 */
[----:B------:R-:W-:Y:S01]  /*04c0*/  LEA.HI R5, R5, R2, RZ, 0x4 ;  /* 0x0000000205057211 */ /* 0x000fe200078f20ff */
[----:B------:R-:W-:Y:S01]  /*04d0*/  VIADD R2, R6, UR5 ;  /* 0x0000000506027c36 */ /* 0x000fe20008000000 */
        /* <DEDUP_REMOVED lines=10> */
.L_x_8:
[----:B------:R-:W-:Y:S05]  /*0580*/  BSYNC.RECONVERGENT B0 ;  /* 0x0000000000007941 */ /* 0x000fea0003800200 */
.L_x_7:
[----:B------:R-:W-:Y:S01]  /*0590*/  BAR.SYNC.DEFER_BLOCKING 0x0 ;  /* 0x0000000000007b1d */ /* 0x000fe20000010000 */
[----:B------:R-:W-:Y:S02]  /*05a0*/  UISETP.GT.U32.AND UP0, UPT, UR5, 0x1, UPT ;  /* 0x000000010500788c */ /* 0x000fe4000bf04070 */
[----:B------:R-:W-:-:S07]  /*05b0*/  USHF.R.U32.HI UR6, URZ, 0x1, UR5 ;  /* 0x00000001ff067899 */ /* 0x000fce0008011605 */
[----:B------:R-:W-:Y:S01]  /*05c0*/  UMOV UR5, UR6 ;  /* 0x0000000600057c82 */ /* 0x000fe20008000000 */
[----:B------:R-:W-:Y:S05]  /*05d0*/  BRA.U UP0, `(.L_x_9) ;  /* 0xfffffffd00887547 */ /* 0x000fea000b83ffff */
.L_x_6:
[----:B------:R-:W-:-:S13]  /*05e0*/  ISETP.GE.AND P0, PT, R0, UR7, PT ;  /* 0x0000000700007c0c */ /* 0x000fda000bf06270 */
[----:B------:R-:W-:Y:S05]  /*05f0*/  @P0 EXIT ;  /* 0x000000000000094d */ /* 0x000fea0003800000 */
[----:B------:R-:W1:Y:S01]  /*0600*/  S2UR UR5, SR_CgaCtaId ;  /* 0x00000000000579c3 */ /* 0x000e620000008800 */
[----:B------:R-:W-:Y:S01]  /*0610*/  VIADD R5, R0, 0x1 ;  /* 0x0000000100057836 */ /* 0x000fe20000000000 */
[----:B------:R-:W-:Y:S01]  /*0620*/  UMOV UR4, 0x400 ;  /* 0x0000040000047882 */ /* 0x000fe20000000000 */
[----:B------:R-:W-:-:S03]  /*0630*/  LEA.HI R3, R3, R0, RZ, 0x1d ;  /* 0x0000000003037211 */ /* 0x000fc600078fe8ff */
[----:B0-----:R-:W-:Y:S01]  /*0640*/  LEA.HI R2, R5, R0, RZ, 0x1c ;  /* 0x0000000005027211 */ /* 0x001fe200078fe0ff */
[----:B-1----:R-:W-:-:S06]  /*0650*/  ULEA UR4, UR5, UR4, 0x18 ;  /* 0x0000000405047291 */ /* 0x002fcc000f8ec0ff */
[----:B------:R-:W-:Y:S02]  /*0660*/  LEA R5, R3, UR4, 0x2 ;  /* 0x0000000403057c11 */ /* 0x000fe4000f8e10ff */
[----:B------:R-:W-:Y:S02]  /*0670*/  LEA R7, R2, UR4, 0x2 ;  /* 0x0000000402077c11 */ /* 0x000fe4000f8e10ff */
[----:B------:R-:W0:Y:S02]  /*0680*/  LDC.64 R2, c[0x0][0x380] ;  /* 0x0000e000ff027b82 */ /* 0x000e240000000a00 */
[----:B------:R-:W1:Y:S04]  /*0690*/  LDS R5, [R5] ;  /* 0x0000000005057984 */ /* 0x000e680000000800 */
[----:B------:R-:W2:Y:S01]  /*06a0*/  LDS R7, [R7+0x4] ;  /* 0x0000040007077984 */ /* 0x000ea20000000800 */
[----:B0-----:R-:W-:-:S05]  /*06b0*/  IMAD.WIDE.U32 R2, R0, 0x4, R2 ;  /* 0x0000000400027825 */ /* 0x001fca00078e0002 */
[----:B-1----:R-:W-:Y:S04]  /*06c0*/  STG.E desc[UR10][R2.64], R5 ;  /* 0x0000000502007986 */ /* 0x002fe8000c10190a */
[----:B--2---:R-:W-:Y:S01]  /*06d0*/  STG.E desc[UR10][R2.64+0x4], R7 ;  /* 0x0000040702007986 */ /* 0x004fe2000c10190a */
[----:B------:R-:W-:Y:S05]  /*06e0*/  EXIT ;  /* 0x000000000000794d */ /* 0x000fea0003800000 */
.L_x_10:
[----:B------:R-:W-:-:S00]  /*06f0*/  BRA `(.L_x_10) ;  /* 0xfffffffc00fc7947 */ /* 0x000fc0000383ffff */
[----:B------:R-:W-:-:S00]  /*0700*/  NOP ;  /* 0x0000000000007918 */ /* 0x000fc00000000000 */
[----:B------:R-:W-:-:S00]  /*0710*/  NOP ;  /* 0x0000000000007918 */ /* 0x000fc00000000000 */
[----:B------:R-:W-:-:S00]  /*0720*/  NOP ;  /* 0x0000000000007918 */ /* 0x000fc00000000000 */
[----:B------:R-:W-:-:S00]  /*0730*/  NOP ;  /* 0x0000000000007918 */ /* 0x000fc00000000000 */
[----:B------:R-:W-:-:S00]  /*0740*/  NOP ;  /* 0x0000000000007918 */ /* 0x000fc00000000000 */
[----:B------:R-:W-:-:S00]  /*0750*/  NOP ;  /* 0x0000000000007918 */ /* 0x000fc00000000000 */
[----:B------:R-:W-:-:S00]  /*0760*/  NOP ;  /* 0x0000000000007918 */ /* 0x000fc00000000000 */
[----:B------:R-:W-:-:S00]  /*0770*/  NOP ;  /* 0x0000000000007918 */ /* 0x000fc00000000000 */
.L_x_24:


//--------------------- .text._Z4scanPfS_i        --------------------------
	.section	.text._Z4scanPfS_i,"ax",@progbits
	.align	128
        .global         _Z4scanPfS_i
        .type           _Z4scanPfS_i,@function
        .size           _Z4scanPfS_i,(.L_x_25 - _Z4scanPfS_i)
        .other          _Z4scanPfS_i,@"STO_CUDA_ENTRY STV_DEFAULT"
_Z4scanPfS_i:
.text._Z4scanPfS_i:
[----:B------:R-:W-:Y:S01]  /*0000*/  LDC R1, c[0x0][0x37c] ;  /* 0x0000df00ff017b82 */ /* 0x000fe20000000800 */
[----:B------:R-:W0:Y:S01]  /*0010*/  S2R R9, SR_TID.X ;  /* 0x0000000000097919 */ /* 0x000e220000002100 */
[----:B------:R-:W1:Y:S01]  /*0020*/  LDCU UR6, c[0x0][0x390] ;  /* 0x00007200ff0677ac */ /* 0x000e620008000800 */
[----:B------:R-:W2:Y:S01]  /*0030*/  LDCU.64 UR8, c[0x0][0x358] ;  /* 0x00006b00ff0877ac */ /* 0x000ea20008000a00 */
[----:B0-----:R-:W-:-:S05]  /*0040*/  IMAD.SHL.U32 R0, R9, 0x2, RZ ;  /* 0x0000000209007824 */ /* 0x001fca00078e00ff */
[----:B-1----:R-:W-:-:S13]  /*0050*/  ISETP.GE.AND P0, PT, R0, UR6, PT ;  /* 0x0000000600007c0c */ /* 0x002fda000bf06270 */
[----:B------:R-:W0:Y:S02]  /*0060*/  @!P0 LDC.64 R2, c[0x0][0x388] ;  /* 0x0000e200ff028b82 */ /* 0x000e240000000a00 */
[----:B0-----:R-:W-:-:S05]  /*0070*/  @!P0 IMAD.WIDE.U32 R2, R0, 0x4, R2 ;  /* 0x0000000400028825 */ /* 0x001fca00078e0002 */
[----:B--2---:R-:W2:Y:S04]  /*0080*/  @!P0 LDG.E R6, desc[UR8][R2.64] ;  /* 0x0000000802068981 */ /* 0x004ea8000c1e1900 */
[----:B------:R-:W2:Y:S01]  /*0090*/  @!P0 LDG.E R7, desc[UR8][R2.64+0x4] ;  /* 0x0000040802078981 */ /* 0x000ea2000c1e1900 */
[----:B------:R-:W0:Y:S01]  /*00a0*/  S2UR UR5, SR_CgaCtaId ;  /* 0x00000000000579c3 */ /* 0x000e220000008800 */
[----:B------:R-:W-:Y:S01]  /*00b0*/  UMOV UR4, 0x400 ;  /* 0x0000040000047882 */ /* 0x000fe20000000000 */
[----:B------:R-:W-:Y:S01]  /*00c0*/  UISETP.GE.AND UP0, UPT, UR6, 0x2, UPT ;  /* 0x000000020600788c */ /* 0x000fe2000bf06270 */
[----:B------:R-:W-:Y:S01]  /*00d0*/  IMAD.MOV.U32 R5, RZ, RZ, 0x1 ;  /* 0x00000001ff057424 */ /* 0x000fe200078e00ff */
[----:B0-----:R-:W-:-:S06]  /*00e0*/  ULEA UR4, UR5, UR4, 0x18 ;  /* 0x0000000405047291 */ /* 0x001fcc000f8ec0ff */
[----:B------:R-:W-:-:S05]  /*00f0*/  LEA R4, R9, UR4, 0x3 ;  /* 0x0000000409047c11 */ /* 0x000fca000f8e18ff */
[----:B--2---:R0:W-:Y:S01]  /*0100*/  @!P0 STS.64 [R4], R6 ;  /* 0x0000000604008388 */ /* 0x0041e20000000a00 */
[----:B------:R-:W-:Y:S06]  /*0110*/  BAR.SYNC.DEFER_BLOCKING 0x0 ;  /* 0x0000000000007b1d */ /* 0x000fec0000010000 */
[----:B------:R-:W-:Y:S05]  /*0120*/  BRA.U !UP0, `(.L_x_11) ;  /* 0x0000000108487547 */ /* 0x000fea000b800000 */
[----:B------:R-:W-:Y:S02]  /*0130*/  HFMA2 R3, -RZ, RZ, 0, 5.9604644775390625e-08 ;  /* 0x00000001ff037431 */ /* 0x000fe400000001ff */
[----:B------:R-:W-:Y:S01]  /*0140*/  VIADD R2, R9, 0x1 ;  /* 0x0000000109027836 */ /* 0x000fe20000000000 */
[----:B------:R-:W1:Y:S01]  /*0150*/  LDCU UR6, c[0x0][0x390] ;  /* 0x00007200ff0677ac */ /* 0x000e620008000800 */
[----:B------:R-:W-:-:S05]  /*0160*/  NOP ;  /* 0x0000000000007918 */ /* 0x000fca0000000000 */
.L_x_12:
[----:B------:R-:W-:-:S04]  /*0170*/  IMAD.SHL.U32 R5, R3, 0x2, RZ ;  /* 0x0000000203057824 */ /* 0x000fc800078e00ff */
[----:B0-----:R-:W-:-:S05]  /*0180*/  IMAD R6, R2, R5, RZ ;  /* 0x0000000502067224 */ /* 0x001fca00078e02ff */
[----:B-1----:R-:W-:-:S13]  /*0190*/  ISETP.GT.AND P0, PT, R6, UR6, PT ;  /* 0x0000000606007c0c */ /* 0x002fda000bf04270 */
[----:B------:R-:W-:-:S05]  /*01a0*/  @!P0 IMAD.IADD R6, R6, 0x1, -R3 ;  /* 0x0000000106068824 */ /* 0x000fca00078e0a03 */
[----:B------:R-:W-:-:S04]  /*01b0*/  @!P0 LEA R6, R6, UR4, 0x2 ;  /* 0x0000000406068c11 */ /* 0x000fc8000f8e10ff */
[----:B------:R-:W-:Y:S02]  /*01c0*/  @!P0 LEA R7, R3, R6, 0x2 ;  /* 0x0000000603078211 */ /* 0x000fe400078e10ff */
[----:B------:R-:W-:Y:S04]  /*01d0*/  @!P0 LDS R6, [R6+-0x4] ;  /* 0xfffffc0006068984 */ /* 0x000fe80000000800 */
[----:B------:R-:W0:Y:S02]  /*01e0*/  @!P0 LDS R3, [R7+-0x4] ;  /* 0xfffffc0007038984 */ /* 0x000e240000000800 */
[----:B0-----:R-:W-:Y:S01]  /*01f0*/  @!P0 FADD R8, R6, R3 ;  /* 0x0000000306088221 */ /* 0x001fe20000000000 */
[----:B------:R-:W-:-:S04]  /*0200*/  IMAD.MOV.U32 R3, RZ, RZ, R5 ;  /* 0x000000ffff037224 */ /* 0x000fc800078e0005 */
[----:B------:R2:W-:Y:S01]  /*0210*/  @!P0 STS [R7+-0x4], R8 ;  /* 0xfffffc0807008388 */ /* 0x0005e20000000800 */
[----:B------:R-:W-:Y:S01]  /*0220*/  BAR.SYNC.DEFER_BLOCKING 0x0 ;  /* 0x0000000000007b1d */ /* 0x000fe20000010000 */
[----:B------:R-:W-:-:S13]  /*0230*/  ISETP.GE.AND P0, PT, R5, UR6, PT ;  /* 0x0000000605007c0c */ /* 0x000fda000bf06270 */
[----:B--2---:R-:W-:Y:S05]  /*0240*/  @!P0 BRA `(.L_x_12) ;  /* 0xfffffffc00c88947 */ /* 0x004fea000383ffff */
.L_x_11:
[----:B------:R-:W-:-:S04]  /*0250*/  SHF.R.S32.HI R2, RZ, 0x1, R5 ;  /* 0x00000001ff027819 */ /* 0x000fc80000011405 */
[----:B------:R-:W-:-:S13]  /*0260*/  ISETP.GE.AND P0, PT, R2, 0x1, PT ;  /* 0x000000010200780c */ /* 0x000fda0003f06270 */
[----:B------:R-:W-:Y:S05]  /*0270*/  @!P0 BRA `(.L_x_13) ;  /* 0x0000000000448947 */ /* 0x000fea0003800000 */
[----:B------:R-:W-:Y:S01]  /*0280*/  VIADD R10, R9, 0x1 ;  /* 0x00000001090a7836 */ /* 0x000fe20000000000 */
[----:B------:R-:W1:Y:S01]  /*0290*/  LDCU UR6, c[0x0][0x390] ;  /* 0x00007200ff0677ac */ /* 0x000e620008000800 */
[----:B------:R-:W-:-:S05]  /*02a0*/  NOP ;  /* 0x0000000000007918 */ /* 0x000fca0000000000 */
.L_x_14:
[----:B------:R-:W-:-:S05]  /*02b0*/  LOP3.LUT R5, R5, 0xfffffffe, RZ, 0xc0, !PT ;  /* 0xfffffffe05057812 */ /* 0x000fca00078ec0ff */
[----:B------:R-:W-:-:S05]  /*02c0*/  IMAD R5, R10, R5, RZ ;  /* 0x000000050a057224 */ /* 0x000fca00078e02ff */
[----:B-1----:R-:W-:-:S13]  /*02d0*/  ISETP.GT.AND P0, PT, R5, UR6, PT ;  /* 0x0000000605007c0c */ /* 0x002fda000bf04270 */
[----:B------:R-:W-:Y:S01]  /*02e0*/  @!P0 LEA R3, R5, UR4, 0x2 ;  /* 0x0000000405038c11 */ /* 0x000fe2000f8e10ff */
[----:B------:R-:W-:-:S03]  /*02f0*/  IMAD.MOV.U32 R5, RZ, RZ, R2 ;  /* 0x000000ffff057224 */ /* 0x000fc600078e0002 */
[----:B0-----:R-:W-:Y:S02]  /*0300*/  @!P0 LEA R6, R2, R3, 0x2 ;  /* 0x0000000302068211 */ /* 0x001fe400078e10ff */
[----:B------:R-:W-:Y:S04]  /*0310*/  @!P0 LDS R3, [R3+-0x4] ;  /* 0xfffffc0003038984 */ /* 0x000fe80000000800 */
[----:B------:R-:W0:Y:S02]  /*0320*/  @!P0 LDS R8, [R6+-0x4] ;  /* 0xfffffc0006088984 */ /* 0x000e240000000800 */
[----:B0-----:R-:W-:-:S05]  /*0330*/  @!P0 FADD R7, R3, R8 ;  /* 0x0000000803078221 */ /* 0x001fca0000000000 */
[----:B------:R2:W-:Y:S01]  /*0340*/  @!P0 STS [R6+-0x4], R7 ;  /* 0xfffffc0706008388 */ /* 0x0005e20000000800 */
[----:B------:R-:W-:Y:S01]  /*0350*/  BAR.SYNC.DEFER_BLOCKING 0x0 ;  /* 0x0000000000007b1d */ /* 0x000fe20000010000 */
[----:B------:R-:W-:Y:S02]  /*0360*/  ISETP.GT.U32.AND P0, PT, R2, 0x1, PT ;  /* 0x000000010200780c */ /* 0x000fe40003f04070 */
[----:B------:R-:W-:-:S11]  /*0370*/  SHF.R.U32.HI R2, RZ, 0x1, R2 ;  /* 0x00000001ff027819 */ /* 0x000fd60000011602 */
[----:B--2---:R-:W-:Y:S05]  /*0380*/  @P0 BRA `(.L_x_14) ;  /* 0xfffffffc00c80947 */ /* 0x004fea000383ffff */
.L_x_13:
[----:B------:R-:W-:-:S13]  /*0390*/  ISETP.GE.AND P0, PT, R0, UR6, PT ;  /* 0x0000000600007c0c */ /* 0x000fda000bf06270 */
[----:B------:R-:W-:Y:S05]  /*03a0*/  @P0 EXIT ;  /* 0x000000000000094d */ /* 0x000fea0003800000 */
[----:B0-----:R-:W0:Y:S01]  /*03b0*/  LDS.64 R4, [R4] ;  /* 0x0000000004047984 */ /* 0x001e220000000a00 */
[----:B------:R-:W1:Y:S02]  /*03c0*/  LDC.64 R2, c[0x0][0x380] ;  /* 0x0000e000ff027b82 */ /* 0x000e640000000a00 */
[----:B-1----:R-:W-:-:S05]  /*03d0*/  IMAD.WIDE.U32 R2, R0, 0x4, R2 ;  /* 0x0000000400027825 */ /* 0x002fca00078e0002 */
[----:B0-----:R-:W-:Y:S04]  /*03e0*/  STG.E desc[UR8][R2.64], R4 ;  /* 0x0000000402007986 */ /* 0x001fe8000c101908 */
[----:B------:R-:W-:Y:S01]  /*03f0*/  STG.E desc[UR8][R2.64+0x4], R5 ;  /* 0x0000040502007986 */ /* 0x000fe2000c101908 */
[----:B------:R-:W-:Y:S05]  /*0400*/  EXIT ;  /* 0x000000000000794d */ /* 0x000fea0003800000 */
.L_x_15:
        /* <DEDUP_REMOVED lines=15> */
.L_x_25:


//--------------------- .text._Z9scan_slowPfS_i   --------------------------
	.section	.text._Z9scan_slowPfS_i,"ax",@progbits
	.align	128
        .global         _Z9scan_slowPfS_i
        .type           _Z9scan_slowPfS_i,@function
        .size           _Z9scan_slowPfS_i,(.L_x_26 - _Z9scan_slowPfS_i)
        .other          _Z9scan_slowPfS_i,@"STO_CUDA_ENTRY STV_DEFAULT"
_Z9scan_slowPfS_i:
.text._Z9scan_slowPfS_i:
[----:B------:R-:W-:Y:S01]  /*0000*/  LDC R1, c[0x0][0x37c] ;  /* 0x0000df00ff017b82 */ /* 0x000fe20000000800 */
[----:B------:R-:W0:Y:S01]  /*0010*/  S2R R7, SR_TID.X ;  /* 0x0000000000077919 */ /* 0x000e220000002100 */
[----:B------:R-:W1:Y:S01]  /*0020*/  LDCU UR4, c[0x0][0x390] ;  /* 0x00007200ff0477ac */ /* 0x000e620008000800 */
[----:B------:R-:W-:Y:S01]  /*0030*/  BSSY.RECONVERGENT B0, `(.L_x_16) ;  /* 0x000000e000007945 */ /* 0x000fe20003800200 */
[----:B------:R-:W2:Y:S01]  /*0040*/  LDCU.64 UR6, c[0x0][0x358] ;  /* 0x00006b00ff0677ac */ /* 0x000ea20008000a00 */
[----:B-1----:R-:W-:-:S05]  /*0050*/  IMAD.U32 R8, RZ, RZ, UR4 ;  /* 0x00000004ff087e24 */ /* 0x002fca000f8e00ff */
[----:B0-----:R-:W-:-:S13]  /*0060*/  ISETP.GE.AND P0, PT, R7, R8, PT ;  /* 0x000000080700720c */ /* 0x001fda0003f06270 */
[----:B--2---:R-:W-:Y:S05]  /*0070*/  @P0 BRA `(.L_x_17) ;  /* 0x0000000000240947 */ /* 0x004fea0003800000 */
[----:B------:R-:W0:Y:S02]  /*0080*/  LDC.64 R2, c[0x0][0x388] ;  /* 0x0000e200ff027b82 */ /* 0x000e240000000a00 */
[----:B0-----:R-:W-:-:S06]  /*0090*/  IMAD.WIDE.U32 R2, R7, 0x4, R2 ;  /* 0x0000000407027825 */ /* 0x001fcc00078e0002 */
[----:B------:R-:W2:Y:S01]  /*00a0*/  LDG.E R2, desc[UR6][R2.64] ;  /* 0x0000000602027981 */ /* 0x000ea2000c1e1900 */
[----:B------:R-:W0:Y:S01]  /*00b0*/  S2UR UR5, SR_CgaCtaId ;  /* 0x00000000000579c3 */ /* 0x000e220000008800 */
[----:B------:R-:W-:Y:S01]  /*00c0*/  UMOV UR4, 0x400 ;  /* 0x0000040000047882 */ /* 0x000fe20000000000 */
[----:B------:R-:W-:Y:S01]  /*00d0*/  IMAD.IADD R0, R7, 0x1, R8 ;  /* 0x0000000107007824 */ /* 0x000fe200078e0208 */
[----:B0-----:R-:W-:-:S06]  /*00e0*/  ULEA UR4, UR5, UR4, 0x18 ;  /* 0x0000000405047291 */ /* 0x001fcc000f8ec0ff */
[----:B------:R-:W-:-:S05]  /*00f0*/  LEA R5, R0, UR4, 0x2 ;  /* 0x0000000400057c11 */ /* 0x000fca000f8e10ff */
[----:B--2---:R0:W-:Y:S02]  /*0100*/  STS [R5], R2 ;  /* 0x0000000205007388 */ /* 0x0041e40000000800 */
.L_x_17:
[----:B------:R-:W-:Y:S05]  /*0110*/  BSYNC.RECONVERGENT B0 ;  /* 0x0000000000007941 */ /* 0x000fea0003800200 */
.L_x_16:
[----:B------:R-:W-:Y:S01]  /*0120*/  BAR.SYNC.DEFER_BLOCKING 0x0 ;  /* 0x0000000000007b1d */ /* 0x000fe20000010000 */
[----:B------:R-:W-:Y:S01]  /*0130*/  ISETP.GE.AND P0, PT, R8, 0x2, PT ;  /* 0x000000020800780c */ /* 0x000fe20003f06270 */
[----:B------:R-:W-:-:S12]  /*0140*/  HFMA2 R0, -RZ, RZ, 0, 5.9604644775390625e-08 ;  /* 0x00000001ff007431 */ /* 0x000fd800000001ff */
[----:B------:R-:W-:Y:S05]  /*0150*/  @!P0 BRA `(.L_x_18) ;  /* 0x0000000000a08947 */ /* 0x000fea0003800000 */
[----:B------:R-:W-:Y:S01]  /*0160*/  BSSY.RECONVERGENT B0, `(.L_x_18) ;  /* 0x0000027000007945 */ /* 0x000fe20003800200 */
[----:B0-----:R-:W-:Y:S01]  /*0170*/  IMAD.MOV.U32 R2, RZ, RZ, RZ ;  /* 0x000000ffff027224 */ /* 0x001fe200078e00ff */
[----:B------:R-:W-:Y:S01]  /*0180*/  MOV R3, 0x1 ;  /* 0x0000000100037802 */ /* 0x000fe20000000f00 */
[----:B------:R-:W-:Y:S01]  /*0190*/  IMAD.MOV.U32 R0, RZ, RZ, 0x1 ;  /* 0x00000001ff007424 */ /* 0x000fe200078e00ff */
[----:B------:R-:W0:Y:S06]  /*01a0*/  LDCU UR8, c[0x0][0x390] ;  /* 0x00007200ff0877ac */ /* 0x000e2c0008000800 */
.L_x_22:
[----:B------:R-:W-:Y:S01]  /*01b0*/  ISETP.GE.U32.AND P0, PT, R7, R3, PT ;  /* 0x000000030700720c */ /* 0x000fe20003f06070 */
[----:B------:R-:W-:Y:S01]  /*01c0*/  BSSY.RECONVERGENT B1, `(.L_x_19) ;  /* 0x0000019000017945 */ /* 0x000fe20003800200 */
[----:B------:R-:W-:Y:S02]  /*01d0*/  LOP3.LUT R2, R2, 0x1, RZ, 0x3c, !PT ;  /* 0x0000000102027812 */ /* 0x000fe400078e3cff */
[----:B------:R-:W-:-:S09]  /*01e0*/  LOP3.LUT R0, R0, 0x1, RZ, 0x3c, !PT ;  /* 0x0000000100007812 */ /* 0x000fd200078e3cff */
[----:B-1----:R-:W-:Y:S05]  /*01f0*/  @!P0 BRA `(.L_x_20) ;  /* 0x0000000000348947 */ /* 0x002fea0003800000 */
[----:B------:R-:W1:Y:S01]  /*0200*/  S2UR UR5, SR_CgaCtaId ;  /* 0x00000000000579c3 */ /* 0x000e620000008800 */
[----:B0-----:R-:W-:Y:S01]  /*0210*/  MOV R8, UR8 ;  /* 0x0000000800087c02 */ /* 0x001fe20008000f00 */
[----:B------:R-:W-:-:S04]  /*0220*/  UMOV UR4, 0x400 ;  /* 0x0000040000047882 */ /* 0x000fc80000000000 */
[----:B------:R-:W-:-:S05]  /*0230*/  IMAD R4, R2, R8, R7 ;  /* 0x0000000802047224 */ /* 0x000fca00078e0207 */
[----:B------:R-:W-:Y:S01]  /*0240*/  IADD3 R5, PT, PT, R4, -R3, RZ ;  /* 0x8000000304057210 */ /* 0x000fe20007ffe0ff */
[----:B-1----:R-:W-:-:S06]  /*0250*/  ULEA UR4, UR5, UR4, 0x18 ;  /* 0x0000000405047291 */ /* 0x002fcc000f8ec0ff */
[----:B------:R-:W-:-:S04]  /*0260*/  IMAD.U32 R9, RZ, RZ, UR4 ;  /* 0x00000004ff097e24 */ /* 0x000fc8000f8e00ff */
[----:B------:R-:W-:Y:S01]  /*0270*/  IMAD R4, R4, 0x4, R9 ;  /* 0x0000000404047824 */ /* 0x000fe200078e0209 */
[----:B------:R-:W-:-:S05]  /*0280*/  LEA R5, R5, R9, 0x2 ;  /* 0x0000000905057211 */ /* 0x000fca00078e10ff */
[----:B------:R-:W-:Y:S04]  /*0290*/  LDS R4, [R4] ;  /* 0x0000000004047984 */ /* 0x000fe80000000800 */
[----:B------:R-:W0:Y:S02]  /*02a0*/  LDS R5, [R5] ;  /* 0x0000000005057984 */ /* 0x000e240000000800 */
[----:B0-----:R-:W-:Y:S01]  /*02b0*/  FADD R6, R4, R5 ;  /* 0x0000000504067221 */ /* 0x001fe20000000000 */
[----:B------:R-:W-:Y:S06]  /*02c0*/  BRA `(.L_x_21) ;  /* 0x0000000000207947 */ /* 0x000fec0003800000 */
.L_x_20:
[----:B------:R-:W1:Y:S01]  /*02d0*/  S2UR UR5, SR_CgaCtaId ;  /* 0x00000000000579c3 */ /* 0x000e620000008800 */
[----:B------:R-:W-:Y:S01]  /*02e0*/  UMOV UR4, 0x400 ;  /* 0x0000040000047882 */ /* 0x000fe20000000000 */
[----:B0-----:R-:W-:-:S04]  /*02f0*/  IMAD.U32 R8, RZ, RZ, UR8 ;  /* 0x00000008ff087e24 */ /* 0x001fc8000f8e00ff */
[----:B------:R-:W-:Y:S01]  /*0300*/  IMAD R4, R2, R8, R7 ;  /* 0x0000000802047224 */ /* 0x000fe200078e0207 */
[----:B-1----:R-:W-:-:S06]  /*0310*/  ULEA UR4, UR5, UR4, 0x18 ;  /* 0x0000000405047291 */ /* 0x002fcc000f8ec0ff */
[----:B------:R-:W-:-:S05]  /*0320*/  MOV R9, UR4 ;  /* 0x0000000400097c02 */ /* 0x000fca0008000f00 */
[----:B------:R-:W-:-:S05]  /*0330*/  IMAD R4, R4, 0x4, R9 ;  /* 0x0000000404047824 */ /* 0x000fca00078e0209 */
[----:B------:R0:W1:Y:S02]  /*0340*/  LDS R6, [R4] ;  /* 0x0000000004067984 */ /* 0x0000640000000800 */
.L_x_21:
[----:B------:R-:W-:Y:S05]  /*0350*/  BSYNC.RECONVERGENT B1 ;  /* 0x0000000000017941 */ /* 0x000fea0003800200 */
.L_x_19:
[----:B------:R-:W-:Y:S01]  /*0360*/  SHF.L.U32 R3, R3, 0x1, RZ ;  /* 0x0000000103037819 */ /* 0x000fe200000006ff */
[----:B0-----:R-:W-:-:S03]  /*0370*/  IMAD R4, R0, R8, R7 ;  /* 0x0000000800047224 */ /* 0x001fc600078e0207 */
[----:B------:R-:W-:Y:S02]  /*0380*/  ISETP.GE.AND P0, PT, R3, R8, PT ;  /* 0x000000080300720c */ /* 0x000fe40003f06270 */
[----:B------:R-:W-:-:S05]  /*0390*/  LEA R5, R4, R9, 0x2 ;  /* 0x0000000904057211 */ /* 0x000fca00078e10ff */
[----:B-1----:R1:W-:Y:S01]  /*03a0*/  STS [R5], R6 ;  /* 0x0000000605007388 */ /* 0x0023e20000000800 */
[----:B------:R-:W-:Y:S06]  /*03b0*/  BAR.SYNC.DEFER_BLOCKING 0x0 ;  /* 0x0000000000007b1d */ /* 0x000fec0000010000 */
[----:B------:R-:W-:Y:S05]  /*03c0*/  @!P0 BRA `(.L_x_22) ;  /* 0xfffffffc00788947 */ /* 0x000fea000383ffff */
[----:B------:R-:W-:Y:S05]  /*03d0*/  BSYNC.RECONVERGENT B0 ;  /* 0x0000000000007941 */ /* 0x000fea0003800200 */
.L_x_18:
[----:B------:R-:W2:Y:S01]  /*03e0*/  S2UR UR5, SR_CgaCtaId ;  /* 0x00000000000579c3 */ /* 0x000ea20000008800 */
[----:B------:R-:W-:Y:S01]  /*03f0*/  UMOV UR4, 0x400 ;  /* 0x0000040000047882 */ /* 0x000fe20000000000 */
[----:B------:R-:W-:-:S06]  /*0400*/  IMAD R0, R0, R8, R7 ;  /* 0x0000000800007224 */ /* 0x000fcc00078e0207 */
[----:B0-----:R-:W0:Y:S01]  /*0410*/  LDC.64 R2, c[0x0][0x380] ;  /* 0x0000e000ff027b82 */ /* 0x001e220000000a00 */
[----:B--2---:R-:W-:-:S06]  /*0420*/  ULEA UR4, UR5, UR4, 0x18 ;  /* 0x0000000405047291 */ /* 0x004fcc000f8ec0ff */
[----:B------:R-:W-:Y:S01]  /*0430*/  LEA R0, R0, UR4, 0x2 ;  /* 0x0000000400007c11 */ /* 0x000fe2000f8e10ff */
[----:B0-----:R-:W-:-:S04]  /*0440*/  IMAD.WIDE.U32 R2, R7, 0x4, R2 ;  /* 0x0000000407027825 */ /* 0x001fc800078e0002 */
[----:B-1----:R-:W0:Y:S04]  /*0450*/  LDS R5, [R0] ;  /* 0x0000000000057984 */ /* 0x002e280000000800 */
[----:B0-----:R-:W-:Y:S01]  /*0460*/  STG.E desc[UR6][R2.64], R5 ;  /* 0x0000000502007986 */ /* 0x001fe2000c101906 */
[----:B------:R-:W-:Y:S05]  /*0470*/  EXIT ;  /* 0x000000000000794d */ /* 0x000fea0003800000 */
.L_x_23:
        /* <DEDUP_REMOVED lines=16> */
.L_x_26:


//--------------------- .nv.shared._Z12scan_paddingPfS_i --------------------------
	.section	.nv.shared._Z12scan_paddingPfS_i,"aw",@nobits
	.sectionflags	@""
	.align	16
	.zero		1024


//--------------------- .nv.shared.reserved.0     --------------------------
	.section	.nv.shared.reserved.0,"aw",@nobits
	.weak		__nv_reservedSMEM_offset_0_alias
	.size		__nv_reservedSMEM_offset_0_alias, 0, 64
	.other		__nv_reservedSMEM_offset_0_alias,@"STO_CUDA_RESERVED_SHARED STV_DEFAULT"
__nv_reservedSMEM_offset_0_alias:
	.zero		0
	.zero		64


//--------------------- .nv.shared._Z4scanPfS_i   --------------------------
	.section	.nv.shared._Z4scanPfS_i,"aw",@nobits
	.sectionflags	@""
	.align	16
	.zero		1024


//--------------------- .nv.shared._Z9scan_slowPfS_i --------------------------
	.section	.nv.shared._Z9scan_slowPfS_i,"aw",@nobits
	.sectionflags	@""
	.align	16
	.zero		1024


//--------------------- .nv.constant0._Z12scan_paddingPfS_i --------------------------
	.section	.nv.constant0._Z12scan_paddingPfS_i,"a",@progbits
	.sectionflags	@""
	.align	4
.nv.constant0._Z12scan_paddingPfS_i:
	.zero		916


//--------------------- .nv.constant0._Z4scanPfS_i --------------------------
	.section	.nv.constant0._Z4scanPfS_i,"a",@progbits
	.sectionflags	@""
	.align	4
.nv.constant0._Z4scanPfS_i:
	.zero		916


//--------------------- .nv.constant0._Z9scan_slowPfS_i --------------------------
	.section	.nv.constant0._Z9scan_slowPfS_i,"a",@progbits
	.sectionflags	@""
	.align	4
.nv.constant0._Z9scan_slowPfS_i:
	.zero		916


//--------------------- SYMBOLS --------------------------

	.type		.nv.reservedSmem.offset0,@object
	.size		.nv.reservedSmem.offset0,0x4
	.type		.nv.reservedSmem.cap,@object
	.size		.nv.reservedSmem.cap,0x4
